	.headerflags	@"EF_CUDA_TEXMODE_UNIFIED EF_CUDA_64BIT_ADDRESS EF_CUDA_ACCELERATORS EF_CUDA_SM90 EF_CUDA_VIRTUAL_SM(EF_CUDA_SM90)"
	.elftype	@"ET_EXEC"


//--------------------- .nv.info                  --------------------------
	.section	.nv.info,"",@"SHT_CUDA_INFO"
	.align	4


	//----- nvinfo : EIATTR_REGCOUNT
	.align		4
        /*0000*/ 	.byte	0x04, 0x2f
        /*0002*/ 	.short	(.L_1 - .L_0)
	.align		4
.L_0:
        /*0004*/ 	.word	index@(triton_poi_fused_cat_34)
        /*0008*/ 	.word	0x00000020


	//----- nvinfo : EIATTR_MIN_STACK_SIZE
	.align		4
.L_1:
        /*000c*/ 	.byte	0x04, 0x12
        /*000e*/ 	.short	(.L_3 - .L_2)
	.align		4
.L_2:
        /*0010*/ 	.word	index@(triton_poi_fused_cat_34)
        /*0014*/ 	.word	0x00000000


	//----- nvinfo : EIATTR_FRAME_SIZE
	.align		4
.L_3:
        /*0018*/ 	.byte	0x04, 0x11
        /*001a*/ 	.short	(.L_5 - .L_4)
	.align		4
.L_4:
        /*001c*/ 	.word	index@(triton_poi_fused_cat_34)
        /*0020*/ 	.word	0x00000000


	//----- nvinfo : EIATTR_MIN_STACK_SIZE
	.align		4
.L_5:
        /*0024*/ 	.byte	0x04, 0x12
        /*0026*/ 	.short	(.L_7 - .L_6)
	.align		4
.L_6:
        /*0028*/ 	.word	index@(triton_poi_fused_cat_34)
        /*002c*/ 	.word	0x00000000
.L_7:


//--------------------- .nv.info.triton_poi_fused_cat_34 --------------------------
	.section	.nv.info.triton_poi_fused_cat_34,"",@"SHT_CUDA_INFO"
	.sectionflags	@""
	.align	4


	//----- nvinfo : EIATTR_CUDA_API_VERSION
	.align		4
        /*0000*/ 	.byte	0x04, 0x37
        /*0002*/ 	.short	(.L_9 - .L_8)
.L_8:
        /*0004*/ 	.word	0x0000007c


	//----- nvinfo : EIATTR_KPARAM_INFO
	.align		4
.L_9:
        /*0008*/ 	.byte	0x04, 0x17
        /*000a*/ 	.short	(.L_11 - .L_10)
.L_10:
        /*000c*/ 	.word	0x00000000
        /*0010*/ 	.short	0x0011
        /*0012*/ 	.short	0x0088
        /*0014*/ 	.byte	0x00, 0xf0, 0x11, 0x00


	//----- nvinfo : EIATTR_KPARAM_INFO
	.align		4
.L_11:
        /*0018*/ 	.byte	0x04, 0x17
        /*001a*/ 	.short	(.L_13 - .L_12)
.L_12:
        /*001c*/ 	.word	0x00000000
        /*0020*/ 	.short	0x0010
        /*0022*/ 	.short	0x0080
        /*0024*/ 	.byte	0x00, 0xf4, 0x21, 0x00


	//----- nvinfo : EIATTR_KPARAM_INFO
	.align		4
.L_13:
        /*0028*/ 	.byte	0x04, 0x17
        /*002a*/ 	.short	(.L_15 - .L_14)
.L_14:
        /*002c*/ 	.word	0x00000000
        /*0030*/ 	.short	0x000f
        /*0032*/ 	.short	0x0078
        /*0034*/ 	.byte	0x00, 0xf4, 0x21, 0x00


	//----- nvinfo : EIATTR_KPARAM_INFO
	.align		4
.L_15:
        /*0038*/ 	.byte	0x04, 0x17
        /*003a*/ 	.short	(.L_17 - .L_16)
.L_16:
        /*003c*/ 	.word	0x00000000
        /*0040*/ 	.short	0x000e
        /*0042*/ 	.short	0x0070
        /*0044*/ 	.byte	0x00, 0xf4, 0x21, 0x00


	//----- nvinfo : EIATTR_KPARAM_INFO
	.align		4
.L_17:
        /*0048*/ 	.byte	0x04, 0x17
        /*004a*/ 	.short	(.L_19 - .L_18)
.L_18:
        /*004c*/ 	.word	0x00000000
        /*0050*/ 	.short	0x000d
        /*0052*/ 	.short	0x0068
        /*0054*/ 	.byte	0x00, 0xf4, 0x21, 0x00


	//----- nvinfo : EIATTR_KPARAM_INFO
	.align		4
.L_19:
        /*0058*/ 	.byte	0x04, 0x17
        /*005a*/ 	.short	(.L_21 - .L_20)
.L_20:
        /*005c*/ 	.word	0x00000000
        /*0060*/ 	.short	0x000c
        /*0062*/ 	.short	0x0060
        /*0064*/ 	.byte	0x00, 0xf4, 0x21, 0x00


	//----- nvinfo : EIATTR_KPARAM_INFO
	.align		4
.L_21:
        /*0068*/ 	.byte	0x04, 0x17
        /*006a*/ 	.short	(.L_23 - .L_22)
.L_22:
        /*006c*/ 	.word	0x00000000
        /*0070*/ 	.short	0x000b
        /*0072*/ 	.short	0x0058
        /*0074*/ 	.byte	0x00, 0xf4, 0x21, 0x00


	//----- nvinfo : EIATTR_KPARAM_INFO
	.align		4
.L_23:
        /*0078*/ 	.byte	0x04, 0x17
        /*007a*/ 	.short	(.L_25 - .L_24)
.L_24:
        /*007c*/ 	.word	0x00000000
        /*0080*/ 	.short	0x000a
        /*0082*/ 	.short	0x0050
        /*0084*/ 	.byte	0x00, 0xf4, 0x21, 0x00


	//----- nvinfo : EIATTR_KPARAM_INFO
	.align		4
.L_25:
        /*0088*/ 	.byte	0x04, 0x17
        /*008a*/ 	.short	(.L_27 - .L_26)
.L_26:
        /*008c*/ 	.word	0x00000000
        /*0090*/ 	.short	0x0009
        /*0092*/ 	.short	0x0048
        /*0094*/ 	.byte	0x00, 0xf4, 0x21, 0x00


	//----- nvinfo : EIATTR_KPARAM_INFO
	.align		4
.L_27:
        /*0098*/ 	.byte	0x04, 0x17
        /*009a*/ 	.short	(.L_29 - .L_28)
.L_28:
        /*009c*/ 	.word	0x00000000
        /*00a0*/ 	.short	0x0008
        /*00a2*/ 	.short	0x0040
        /*00a4*/ 	.byte	0x00, 0xf4, 0x21, 0x00


	//----- nvinfo : EIATTR_KPARAM_INFO
	.align		4
.L_29:
        /*00a8*/ 	.byte	0x04, 0x17
        /*00aa*/ 	.short	(.L_31 - .L_30)
.L_30:
        /*00ac*/ 	.word	0x00000000
        /*00b0*/ 	.short	0x0007
        /*00b2*/ 	.short	0x0038
        /*00b4*/ 	.byte	0x00, 0xf4, 0x21, 0x00


	//----- nvinfo : EIATTR_KPARAM_INFO
	.align		4
.L_31:
        /*00b8*/ 	.byte	0x04, 0x17
        /*00ba*/ 	.short	(.L_33 - .L_32)
.L_32:
        /*00bc*/ 	.word	0x00000000
        /*00c0*/ 	.short	0x0006
        /*00c2*/ 	.short	0x0030
        /*00c4*/ 	.byte	0x00, 0xf4, 0x21, 0x00


	//----- nvinfo : EIATTR_KPARAM_INFO
	.align		4
.L_33:
        /*00c8*/ 	.byte	0x04, 0x17
        /*00ca*/ 	.short	(.L_35 - .L_34)
.L_34:
        /*00cc*/ 	.word	0x00000000
        /*00d0*/ 	.short	0x0005
        /*00d2*/ 	.short	0x0028
        /*00d4*/ 	.byte	0x00, 0xf4, 0x21, 0x00


	//----- nvinfo : EIATTR_KPARAM_INFO
	.align		4
.L_35:
        /*00d8*/ 	.byte	0x04, 0x17
        /*00da*/ 	.short	(.L_37 - .L_36)
.L_36:
        /*00dc*/ 	.word	0x00000000
        /*00e0*/ 	.short	0x0004
        /*00e2*/ 	.short	0x0020
        /*00e4*/ 	.byte	0x00, 0xf4, 0x21, 0x00


	//----- nvinfo : EIATTR_KPARAM_INFO
	.align		4
.L_37:
        /*00e8*/ 	.byte	0x04, 0x17
        /*00ea*/ 	.short	(.L_39 - .L_38)
.L_38:
        /*00ec*/ 	.word	0x00000000
        /*00f0*/ 	.short	0x0003
        /*00f2*/ 	.short	0x0018
        /*00f4*/ 	.byte	0x00, 0xf4, 0x21, 0x00


	//----- nvinfo : EIATTR_KPARAM_INFO
	.align		4
.L_39:
        /*00f8*/ 	.byte	0x04, 0x17
        /*00fa*/ 	.short	(.L_41 - .L_40)
.L_40:
        /*00fc*/ 	.word	0x00000000
        /*0100*/ 	.short	0x0002
        /*0102*/ 	.short	0x0010
        /*0104*/ 	.byte	0x00, 0xf4, 0x21, 0x00


	//----- nvinfo : EIATTR_KPARAM_INFO
	.align		4
.L_41:
        /*0108*/ 	.byte	0x04, 0x17
        /*010a*/ 	.short	(.L_43 - .L_42)
.L_42:
        /*010c*/ 	.word	0x00000000
        /*0110*/ 	.short	0x0001
        /*0112*/ 	.short	0x0008
        /*0114*/ 	.byte	0x00, 0xf4, 0x21, 0x00


	//----- nvinfo : EIATTR_KPARAM_INFO
	.align		4
.L_43:
        /*0118*/ 	.byte	0x04, 0x17
        /*011a*/ 	.short	(.L_45 - .L_44)
.L_44:
        /*011c*/ 	.word	0x00000000
        /*0120*/ 	.short	0x0000
        /*0122*/ 	.short	0x0000
        /*0124*/ 	.byte	0x00, 0xf4, 0x21, 0x00


	//----- nvinfo : EIATTR_SPARSE_MMA_MASK
	.align		4
.L_45:
        /*0128*/ 	.byte	0x03, 0x50
        /*012a*/ 	.short	0x0000


	//----- nvinfo : EIATTR_MAXREG_COUNT
	.align		4
        /*012c*/ 	.byte	0x03, 0x1b
        /*012e*/ 	.short	0x00ff


	//----- nvinfo : EIATTR_EXIT_INSTR_OFFSETS
	.align		4
        /*0130*/ 	.byte	0x04, 0x1c
        /*0132*/ 	.short	(.L_47 - .L_46)


	//   ....[0]....
.L_46:
        /*0134*/ 	.word	0x00000f10


	//   ....[1]....
        /*0138*/ 	.word	0x00000f30


	//----- nvinfo : EIATTR_REQNTID
	.align		4
.L_47:
        /*013c*/ 	.byte	0x04, 0x10
        /*013e*/ 	.short	(.L_49 - .L_48)
.L_48:
        /*0140*/ 	.word	0x00000080
        /*0144*/ 	.word	0x00000001
        /*0148*/ 	.word	0x00000001


	//----- nvinfo : EIATTR_CBANK_PARAM_SIZE
	.align		4
.L_49:
        /*014c*/ 	.byte	0x03, 0x19
        /*014e*/ 	.short	0x008c


	//----- nvinfo : EIATTR_PARAM_CBANK
	.align		4
        /*0150*/ 	.byte	0x04, 0x0a
        /*0152*/ 	.short	(.L_51 - .L_50)
	.align		4
.L_50:
        /*0154*/ 	.word	index@(.nv.constant0.triton_poi_fused_cat_34)
        /*0158*/ 	.short	0x0210
        /*015a*/ 	.short	0x008c


	//----- nvinfo : EIATTR_SW_WAR
	.align		4
.L_51:
        /*015c*/ 	.byte	0x04, 0x36
        /*015e*/ 	.short	(.L_53 - .L_52)
.L_52:
        /*0160*/ 	.word	0x00000008
.L_53:


//--------------------- .nv.callgraph             --------------------------
	.section	.nv.callgraph,"",@"SHT_CUDA_CALLGRAPH"
	.align	4
	.sectionentsize	8
	.align		4
        /*0000*/ 	.word	0x00000000
	.align		4
        /*0004*/ 	.word	0xffffffff
	.align		4
        /*0008*/ 	.word	0x00000000
	.align		4
        /*000c*/ 	.word	0xfffffffe
	.align		4
        /*0010*/ 	.word	0x00000000
	.align		4
        /*0014*/ 	.word	0xfffffffd
	.align		4
        /*0018*/ 	.word	0x00000000
	.align		4
        /*001c*/ 	.word	0xfffffffc


//--------------------- .text.triton_poi_fused_cat_34 --------------------------
	.section	.text.triton_poi_fused_cat_34,"ax",@progbits
	.align	128
        .global         triton_poi_fused_cat_34
        .type           triton_poi_fused_cat_34,@function
        .size           triton_poi_fused_cat_34,(.L_x_1 - triton_poi_fused_cat_34)
        .other          triton_poi_fused_cat_34,@"STO_CUDA_ENTRY STV_DEFAULT"
triton_poi_fused_cat_34:
.text.triton_poi_fused_cat_34:
[----:B------:R-:W0:Y:S01]  /*0000*/  LDC R1, c[0x0][0x28] ;  /* 0x00000a00ff017b82 */ /* 0x000e220000000800 */
[----:B------:R-:W1:Y:S07]  /*0010*/  S2R R10, SR_TID.X ;  /* 0x00000000000a7919 */ /* 0x000e6e0000002100 */
[----:B------:R-:W2:Y:S01]  /*0020*/  LDC.64 R12, c[0x0][0x278] ;  /* 0x00009e00ff0c7b82 */ /* 0x000ea20000000a00 */
[----:B------:R-:W-:Y:S01]  /*0030*/  ULDC.64 UR4, c[0x0][0x270] ;  /* 0x00009c0000047ab9 */ /* 0x000fe20000000a00 */
[----:B------:R-:W-:Y:S01]  /*0040*/  CS2R R8, SRZ ;  /* 0x0000000000087805 */ /* 0x000fe2000001ff00 */
[----:B------:R-:W3:Y:S01]  /*0050*/  S2R R11, SR_CTAID.X ;  /* 0x00000000000b7919 */ /* 0x000ee20000002500 */
[----:B------:R-:W-:-:S04]  /*0060*/  ULDC.64 UR6, c[0x0][0x280] ;  /* 0x0000a00000067ab9 */ /* 0x000fc80000000a00 */
[----:B------:R-:W4:Y:S08]  /*0070*/  LDC.64 R14, c[0x0][0x288] ;  /* 0x0000a200ff0e7b82 */ /* 0x000f300000000a00 */
[----:B------:R-:W5:Y:S01]  /*0080*/  LDC.64 R22, c[0x0][0x248] ;  /* 0x00009200ff167b82 */ /* 0x000f620000000a00 */
[----:B-1----:R-:W-:-:S05]  /*0090*/  LOP3.LUT R10, R10, 0x7f, RZ, 0xc0, !PT ;  /* 0x0000007f0a0a7812 */ /* 0x002fca00078ec0ff */
[----:B---3--:R-:W-:Y:S02]  /*00a0*/  IMAD R11, R11, 0x80, R10 ;  /* 0x000000800b0b7824 */ /* 0x008fe400078e020a */
[----:B------:R-:W-:-:S04]  /*00b0*/  IMAD.MOV.U32 R10, RZ, RZ, RZ ;  /* 0x000000ffff0a7224 */ /* 0x000fc800078e00ff */
[----:B------:R-:W-:-:S05]  /*00c0*/  IMAD.HI R3, R11, -0x15f15f15, R10 ;  /* 0xea0ea0eb0b037827 */ /* 0x000fca00078e020a */
[----:B------:R-:W-:-:S04]  /*00d0*/  SHF.R.U32.HI R0, RZ, 0x1f, R3 ;  /* 0x0000001fff007819 */ /* 0x000fc80000011603 */
[----:B------:R-:W-:-:S05]  /*00e0*/  LEA.HI.SX32 R3, R3, R0, 0x16 ;  /* 0x0000000003037211 */ /* 0x000fca00078fb2ff */
[C---:B------:R-:W-:Y:S02]  /*00f0*/  IMAD R4, R3.reuse, -0x460, R11 ;  /* 0xfffffba003047824 */ /* 0x040fe400078e020b */
[----:B------:R-:W-:Y:S02]  /*0100*/  IMAD.SHL.U32 R5, R3, 0x2, RZ ;  /* 0x0000000203057824 */ /* 0x000fe400078e00ff */
[C---:B--2---:R-:W-:Y:S01]  /*0110*/  IMAD.WIDE R12, R4.reuse, 0x4, R12 ;  /* 0x00000004040c7825 */ /* 0x044fe200078e020c */
[----:B------:R-:W-:Y:S02]  /*0120*/  LOP3.LUT R25, R4, 0xfffffffe, RZ, 0xc0, !PT ;  /* 0xfffffffe04197812 */ /* 0x000fe400078ec0ff */
[----:B------:R-:W-:Y:S02]  /*0130*/  IADD3 R6, P0, R4, R5, RZ ;  /* 0x0000000504067210 */ /* 0x000fe40007f1e0ff */
[----:B------:R-:W-:Y:S02]  /*0140*/  SHF.R.S32.HI R0, RZ, 0x1f, R4 ;  /* 0x0000001fff007819 */ /* 0x000fe40000011404 */
[----:B------:R-:W-:Y:S01]  /*0150*/  ISETP.NE.AND P4, PT, R25, 0x45c, PT ;  /* 0x0000045c1900780c */ /* 0x000fe20003f85270 */
[----:B------:R-:W-:Y:S01]  /*0160*/  IMAD.SHL.U32 R2, R6, 0x4, RZ ;  /* 0x0000000406027824 */ /* 0x000fe200078e00ff */
[----:B------:R-:W-:-:S02]  /*0170*/  LEA.HI.X.SX32 R5, R5, R0, 0x1, P0 ;  /* 0x0000000005057211 */ /* 0x000fc400000f0eff */
[C---:B------:R-:W-:Y:S02]  /*0180*/  ISETP.LT.AND P2, PT, R11.reuse, 0x1180, !P4 ;  /* 0x000011800b00780c */ /* 0x040fe40006741270 */
[----:B------:R-:W-:Y:S02]  /*0190*/  SHF.L.U64.HI R5, R6, 0x2, R5 ;  /* 0x0000000206057819 */ /* 0x000fe40000010205 */
[----:B------:R-:W-:Y:S02]  /*01a0*/  IADD3 R16, P0, R2, UR4, RZ ;  /* 0x0000000402107c10 */ /* 0x000fe4000ff1e0ff */
[----:B------:R-:W-:Y:S02]  /*01b0*/  ISETP.GT.AND P5, PT, R4, 0x45d, PT ;  /* 0x0000045d0400780c */ /* 0x000fe40003fa4270 */
[----:B------:R-:W-:Y:S01]  /*01c0*/  IADD3.X R17, R5, UR5, RZ, P0, !PT ;  /* 0x0000000505117c10 */ /* 0x000fe200087fe4ff */
[----:B------:R-:W-:Y:S01]  /*01d0*/  ULDC.64 UR4, c[0x0][0x208] ;  /* 0x0000820000047ab9 */ /* 0x000fe20000000a00 */
[----:B------:R-:W-:-:S03]  /*01e0*/  ISETP.LT.AND P3, PT, R11, 0x1180, P5 ;  /* 0x000011800b00780c */ /* 0x000fc60002f61270 */
[----:B------:R-:W2:Y:S04]  /*01f0*/  @P2 LDG.E.EL R8, desc[UR4][R16.64+-0x1170] ;  /* 0xffee900410082981 */ /* 0x000ea8000c2e1900 */
[----:B------:R1:W3:Y:S01]  /*0200*/  @P2 LDG.E.EL R9, desc[UR4][R12.64+-0x1170] ;  /* 0xffee90040c092981 */ /* 0x0002e2000c2e1900 */
[----:B------:R-:W-:Y:S01]  /*0210*/  IADD3 R18, P0, R2, UR6, RZ ;  /* 0x0000000602127c10 */ /* 0x000fe2000ff1e0ff */
[----:B------:R-:W-:Y:S02]  /*0220*/  IMAD.MOV.U32 R6, RZ, RZ, RZ ;  /* 0x000000ffff067224 */ /* 0x000fe400078e00ff */
[----:B------:R-:W-:Y:S01]  /*0230*/  IMAD.MOV.U32 R0, RZ, RZ, RZ ;  /* 0x000000ffff007224 */ /* 0x000fe200078e00ff */
[----:B------:R-:W-:Y:S01]  /*0240*/  IADD3.X R19, R5, UR7, RZ, P0, !PT ;  /* 0x0000000705137c10 */ /* 0x000fe200087fe4ff */
[C---:B----4-:R-:W-:Y:S01]  /*0250*/  IMAD.WIDE R14, R4.reuse, 0x4, R14 ;  /* 0x00000004040e7825 */ /* 0x050fe200078e020e */
[----:B------:R-:W-:-:S02]  /*0260*/  PRMT R10, R4, 0x9910, RZ ;  /* 0x00009910040a7816 */ /* 0x000fc400000000ff */
[----:B------:R-:W-:Y:S02]  /*0270*/  CS2R R26, SRZ ;  /* 0x00000000001a7805 */ /* 0x000fe4000001ff00 */
[C---:B------:R-:W-:Y:S01]  /*0280*/  ISETP.GE.AND P1, PT, R4.reuse, 0x1c2, PT ;  /* 0x000001c20400780c */ /* 0x040fe20003f26270 */
[----:B------:R-:W4:Y:S01]  /*0290*/  @P3 LDG.E.EL R6, desc[UR4][R18.64+-0x1178] ;  /* 0xffee880412063981 */ /* 0x000f22000c2e1900 */
[C---:B------:R-:W-:Y:S01]  /*02a0*/  VIADD R20, R4.reuse, 0xfffffc7c ;  /* 0xfffffc7c04147836 */ /* 0x040fe20000000000 */
[----:B------:R-:W-:Y:S02]  /*02b0*/  ULDC.64 UR6, c[0x0][0x260] ;  /* 0x0000980000067ab9 */ /* 0x000fe40000000a00 */
[----:B------:R5:W4:Y:S01]  /*02c0*/  @P3 LDG.E.EL R0, desc[UR4][R14.64+-0x1178] ;  /* 0xffee88040e003981 */ /* 0x000b22000c2e1900 */
[----:B------:R-:W-:Y:S01]  /*02d0*/  VIADD R24, R4, 0xfffffc1a ;  /* 0xfffffc1a04187836 */ /* 0x000fe20000000000 */
[----:B------:R-:W-:Y:S01]  /*02e0*/  PRMT R7, R20, 0x9910, RZ ;  /* 0x0000991014077816 */ /* 0x000fe200000000ff */
[----:B-1----:R-:W-:Y:S01]  /*02f0*/  IMAD R13, R10, -0x6e5d, RZ ;  /* 0xffff91a30a0d7824 */ /* 0x002fe200078e02ff */
[----:B------:R-:W-:-:S02]  /*0300*/  ISETP.GE.U32.AND P0, PT, R20, 0x62, PT ;  /* 0x000000621400780c */ /* 0x000fc40003f06070 */
[----:B------:R-:W-:Y:S01]  /*0310*/  ISETP.LT.AND P6, PT, R11, 0x1180, !P1 ;  /* 0x000011800b00780c */ /* 0x000fe20004fc1270 */
[----:B------:R-:W-:Y:S01]  /*0320*/  IMAD R12, R7, 0xa73, RZ ;  /* 0x00000a73070c7824 */ /* 0x000fe200078e02ff */
[----:B0----5:R-:W-:-:S04]  /*0330*/  PRMT R14, R24, 0x9910, RZ ;  /* 0x00009910180e7816 */ /* 0x021fc800000000ff */
[----:B------:R-:W-:Y:S02]  /*0340*/  SHF.R.S32.HI R7, RZ, 0x10, R12 ;  /* 0x00000010ff077819 */ /* 0x000fe4000001140c */
[----:B------:R-:W-:Y:S01]  /*0350*/  LOP3.LUT R15, R20, 0xffff, RZ, 0xc0, !PT ;  /* 0x0000ffff140f7812 */ /* 0x000fe200078ec0ff */
[----:B------:R-:W-:Y:S01]  /*0360*/  IMAD R10, R14, 0xa73, RZ ;  /* 0x00000a730e0a7824 */ /* 0x000fe200078e02ff */
[----:B------:R-:W-:-:S04]  /*0370*/  LOP3.LUT R7, R7, 0xffff, RZ, 0xc0, !PT ;  /* 0x0000ffff07077812 */ /* 0x000fc800078ec0ff */
[----:B------:R-:W-:Y:S02]  /*0380*/  SHF.R.U32.HI R7, RZ, 0xf, R7 ;  /* 0x0000000fff077819 */ /* 0x000fe40000011607 */
[----:B------:R-:W-:Y:S02]  /*0390*/  SHF.R.S32.HI R14, RZ, 0x10, R10 ;  /* 0x00000010ff0e7819 */ /* 0x000fe4000001140a */
[----:B------:R-:W-:Y:S02]  /*03a0*/  LEA.HI.SX32 R7, R12, R7, 0xe ;  /* 0x000000070c077211 */ /* 0x000fe400078f72ff */
[----:B------:R-:W-:Y:S02]  /*03b0*/  LEA.HI R12, R15, R20, RZ, 0x11 ;  /* 0x000000140f0c7211 */ /* 0x000fe400078f88ff */
[----:B------:R-:W-:Y:S02]  /*03c0*/  PRMT R16, R7, 0x9910, RZ ;  /* 0x0000991007107816 */ /* 0x000fe400000000ff */
[----:B------:R-:W-:-:S02]  /*03d0*/  LEA.HI.SX32 R7, R13, R4, 0x10 ;  /* 0x000000040d077211 */ /* 0x000fc400078f82ff */
[----:B------:R-:W-:Y:S01]  /*03e0*/  LOP3.LUT R13, R12, 0xfffe, RZ, 0xc0, !PT ;  /* 0x0000fffe0c0d7812 */ /* 0x000fe200078ec0ff */
[----:B------:R-:W-:Y:S01]  /*03f0*/  IMAD R12, R16, 0x62, RZ ;  /* 0x00000062100c7824 */ /* 0x000fe200078e02ff */
[C---:B------:R-:W-:Y:S02]  /*0400*/  LOP3.LUT R15, R7.reuse, 0xffff, RZ, 0xc0, !PT ;  /* 0x0000ffff070f7812 */ /* 0x040fe400078ec0ff */
[----:B------:R-:W-:Y:S01]  /*0410*/  PRMT R18, R7, 0x9910, RZ ;  /* 0x0000991007127816 */ /* 0x000fe200000000ff */
[----:B------:R-:W-:Y:S01]  /*0420*/  IMAD.MOV R13, RZ, RZ, -R13 ;  /* 0x000000ffff0d7224 */ /* 0x000fe200078e0a0d */
[----:B------:R-:W-:Y:S01]  /*0430*/  LOP3.LUT R17, R14, 0xffff, RZ, 0xc0, !PT ;  /* 0x0000ffff0e117812 */ /* 0x000fe200078ec0ff */
[----:B------:R-:W-:Y:S01]  /*0440*/  IMAD.MOV R12, RZ, RZ, -R12 ;  /* 0x000000ffff0c7224 */ /* 0x000fe200078e0a0c */
[----:B------:R-:W-:Y:S01]  /*0450*/  SHF.R.U32.HI R7, RZ, 0xf, R15 ;  /* 0x0000000fff077819 */ /* 0x000fe2000001160f */
[----:B------:R-:W-:Y:S01]  /*0460*/  IMAD.MOV.U32 R14, RZ, RZ, R18 ;  /* 0x000000ffff0e7224 */ /* 0x000fe200078e0012 */
[----:B------:R-:W-:Y:S01]  /*0470*/  SHF.R.U32.HI R15, RZ, 0xf, R17 ;  /* 0x0000000fff0f7819 */ /* 0x000fe20000011611 */
[----:B------:R-:W0:Y:S01]  /*0480*/  LDC.64 R18, c[0x0][0x218] ;  /* 0x00008600ff127b82 */ /* 0x000e220000000a00 */
[----:B------:R-:W-:-:S02]  /*0490*/  LOP3.LUT R17, R24, 0xffff, RZ, 0xc0, !PT ;  /* 0x0000ffff18117812 */ /* 0x000fc400078ec0ff */
[----:B------:R-:W-:Y:S02]  /*04a0*/  LEA.HI.SX32 R10, R10, R15, 0xe ;  /* 0x0000000f0a0a7211 */ /* 0x000fe400078f72ff */
[----:B------:R-:W-:Y:S02]  /*04b0*/  LEA.HI.SX32 R7, R14, R7, 0x18 ;  /* 0x000000070e077211 */ /* 0x000fe400078fc2ff */
[----:B------:R-:W-:Y:S02]  /*04c0*/  PRMT R15, R13, 0x7710, RZ ;  /* 0x000077100d0f7816 */ /* 0x000fe400000000ff */
[----:B------:R-:W-:Y:S02]  /*04d0*/  PRMT R14, R7, 0x9910, RZ ;  /* 0x00009910070e7816 */ /* 0x000fe400000000ff */
[----:B------:R-:W-:Y:S01]  /*04e0*/  PRMT R13, R12, 0x7710, RZ ;  /* 0x000077100c0d7816 */ /* 0x000fe200000000ff */
[----:B------:R-:W-:Y:S01]  /*04f0*/  IMAD.IADD R7, R20, 0x1, R15 ;  /* 0x0000000114077824 */ /* 0x000fe200078e020f */
[----:B------:R-:W-:Y:S01]  /*0500*/  LOP3.LUT R15, R4, 0xffff, RZ, 0xc0, !PT ;  /* 0x0000ffff040f7812 */ /* 0x000fe200078ec0ff */
[----:B------:R-:W-:Y:S01]  /*0510*/  IMAD R14, R14, 0x1c2, RZ ;  /* 0x000001c20e0e7824 */ /* 0x000fe200078e02ff */
[----:B------:R-:W-:Y:S01]  /*0520*/  LEA.HI R16, R17, R24, RZ, 0x11 ;  /* 0x0000001811107211 */ /* 0x000fe200078f88ff */
[----:B------:R-:W-:Y:S01]  /*0530*/  IMAD.IADD R20, R20, 0x1, R13 ;  /* 0x0000000114147824 */ /* 0x000fe200078e020d */
[----:B------:R-:W-:Y:S01]  /*0540*/  LEA.HI R15, R15, R4, RZ, 0x11 ;  /* 0x000000040f0f7211 */ /* 0x000fe200078f88ff */
[----:B------:R-:W-:Y:S01]  /*0550*/  IMAD.MOV R14, RZ, RZ, -R14 ;  /* 0x000000ffff0e7224 */ /* 0x000fe200078e0a0e */
[----:B------:R-:W-:Y:S01]  /*0560*/  PRMT R10, R10, 0x9910, RZ ;  /* 0x000099100a0a7816 */ /* 0x000fe200000000ff */
[----:B------:R-:W1:Y:S01]  /*0570*/  LDC.64 R12, c[0x0][0x210] ;  /* 0x00008400ff0c7b82 */ /* 0x000e620000000a00 */
[----:B------:R-:W-:-:S02]  /*0580*/  LOP3.LUT R15, R15, 0xfffe, RZ, 0xc0, !PT ;  /* 0x0000fffe0f0f7812 */ /* 0x000fc400078ec0ff */
[----:B------:R-:W-:-:S03]  /*0590*/  LOP3.LUT R16, R16, 0xfffe, RZ, 0xc0, !PT ;  /* 0x0000fffe10107812 */ /* 0x000fc600078ec0ff */
[----:B------:R-:W-:Y:S01]  /*05a0*/  IMAD.MOV R17, RZ, RZ, -R15 ;  /* 0x000000ffff117224 */ /* 0x000fe200078e0a0f */
[----:B------:R-:W-:Y:S01]  /*05b0*/  PRMT R15, R14, 0x7710, RZ ;  /* 0x000077100e0f7816 */ /* 0x000fe200000000ff */
[----:B------:R-:W-:Y:S02]  /*05c0*/  IMAD.MOV.U32 R14, RZ, RZ, R10 ;  /* 0x000000ffff0e7224 */ /* 0x000fe400078e000a */
[----:B------:R-:W-:Y:S01]  /*05d0*/  IMAD.MOV R16, RZ, RZ, -R16 ;  /* 0x000000ffff107224 */ /* 0x000fe200078e0a10 */
[----:B------:R-:W-:Y:S01]  /*05e0*/  PRMT R17, R17, 0x7710, RZ ;  /* 0x0000771011117816 */ /* 0x000fe200000000ff */
[----:B------:R-:W-:Y:S02]  /*05f0*/  IMAD.IADD R10, R4, 0x1, R15 ;  /* 0x00000001040a7824 */ /* 0x000fe400078e020f */
[----:B------:R-:W-:-:S03]  /*0600*/  IMAD R14, R14, 0x62, RZ ;  /* 0x000000620e0e7824 */ /* 0x000fc600078e02ff */
[----:B------:R-:W-:Y:S01]  /*0610*/  PRMT R15, R10, 0x9910, RZ ;  /* 0x000099100a0f7816 */ /* 0x000fe200000000ff */
[----:B------:R-:W-:Y:S01]  /*0620*/  IMAD.IADD R10, R4, 0x1, R17 ;  /* 0x00000001040a7824 */ /* 0x000fe200078e0211 */
[----:B------:R-:W-:Y:S01]  /*0630*/  PRMT R17, R16, 0x7710, RZ ;  /* 0x0000771010117816 */ /* 0x000fe200000000ff */
[----:B------:R-:W-:Y:S02]  /*0640*/  IMAD.MOV R16, RZ, RZ, -R14 ;  /* 0x000000ffff107224 */ /* 0x000fe400078e0a0e */
[----:B------:R-:W-:Y:S01]  /*0650*/  IMAD.MOV.U32 R14, RZ, RZ, R15 ;  /* 0x000000ffff0e7224 */ /* 0x000fe200078e000f */
[----:B------:R-:W-:Y:S01]  /*0660*/  PRMT R21, R10, 0x9910, RZ ;  /* 0x000099100a157816 */ /* 0x000fe200000000ff */
[----:B------:R-:W-:Y:S01]  /*0670*/  IMAD.IADD R10, R24, 0x1, R17 ;  /* 0x00000001180a7824 */ /* 0x000fe200078e0211 */
[----:B------:R-:W-:Y:S01]  /*0680*/  PRMT R15, R16, 0x7710, RZ ;  /* 0x00007710100f7816 */ /* 0x000fe200000000ff */
[----:B------:R-:W-:Y:S01]  /*0690*/  IMAD R17, R3, 0x1c2, R14 ;  /* 0x000001c203117824 */ /* 0x000fe200078e020e */
[----:B------:R-:W-:Y:S01]  /*06a0*/  PRMT R28, R20, 0x9910, RZ ;  /* 0x00009910141c7816 */ /* 0x000fe200000000ff */
[----:B0-----:R-:W-:-:S02]  /*06b0*/  IMAD.WIDE R18, R21, 0x4, R18 ;  /* 0x0000000415127825 */ /* 0x001fc400078e0212 */
[----:B------:R-:W0:Y:S02]  /*06c0*/  LDC.64 R20, c[0x0][0x240] ;  /* 0x00009000ff147b82 */ /* 0x000e240000000a00 */
[----:B-1----:R-:W-:Y:S01]  /*06d0*/  IMAD.WIDE R12, R17, 0x4, R12 ;  /* 0x00000004110c7825 */ /* 0x002fe200078e020c */
[----:B------:R1:W5:Y:S04]  /*06e0*/  @P6 LDG.E.EL R27, desc[UR4][R18.64] ;  /* 0x00000004121b6981 */ /* 0x000368000c2e1900 */
[----:B------:R1:W5:Y:S01]  /*06f0*/  @P6 LDG.E.EL R26, desc[UR4][R12.64] ;  /* 0x000000040c1a6981 */ /* 0x000362000c2e1900 */
[----:B------:R-:W0:Y:S01]  /*0700*/  LDC.64 R16, c[0x0][0x238] ;  /* 0x00008e00ff107b82 */ /* 0x000e220000000a00 */
[----:B-1----:R-:W-:Y:S01]  /*0710*/  IMAD.MOV.U32 R18, RZ, RZ, RZ ;  /* 0x000000ffff127224 */ /* 0x002fe200078e00ff */
[----:B------:R-:W-:Y:S01]  /*0720*/  PRMT R13, R10, 0x9910, RZ ;  /* 0x000099100a0d7816 */ /* 0x000fe200000000ff */
[----:B------:R-:W-:-:S04]  /*0730*/  IMAD.MOV.U32 R10, RZ, RZ, RZ ;  /* 0x000000ffff0a7224 */ /* 0x000fc800078e00ff */
[----:B------:R-:W-:Y:S01]  /*0740*/  IMAD.WIDE R22, R13, 0x4, R22 ;  /* 0x000000040d167825 */ /* 0x000fe200078e0216 */
[----:B--2---:R-:W-:Y:S02]  /*0750*/  SEL R8, R8, RZ, P2 ;  /* 0x000000ff08087207 */ /* 0x004fe40001000000 */
[----:B---3--:R-:W-:Y:S02]  /*0760*/  SEL R9, R9, RZ, P2 ;  /* 0x000000ff09097207 */ /* 0x008fe40001000000 */
[C---:B------:R-:W-:Y:S01]  /*0770*/  ISETP.GE.U32.AND P2, PT, R24.reuse, 0x62, PT ;  /* 0x000000621800780c */ /* 0x040fe20003f46070 */
[----:B------:R-:W-:Y:S02]  /*0780*/  IMAD.IADD R24, R24, 0x1, R15 ;  /* 0x0000000118187824 */ /* 0x000fe400078e020f */
[----:B------:R-:W1:Y:S01]  /*0790*/  LDC.64 R14, c[0x0][0x230] ;  /* 0x00008c00ff0e7b82 */ /* 0x000e620000000a00 */
[----:B----4-:R-:W-:Y:S02]  /*07a0*/  SEL R6, R6, RZ, P3 ;  /* 0x000000ff06067207 */ /* 0x010fe40001800000 */
[----:B------:R-:W-:-:S02]  /*07b0*/  SEL R29, R0, RZ, P3 ;  /* 0x000000ff001d7207 */ /* 0x000fc40001800000 */
[----:B------:R-:W-:-:S03]  /*07c0*/  PRMT R24, R24, 0x9910, RZ ;  /* 0x0000991018187816 */ /* 0x000fc600000000ff */
[----:B------:R-:W-:Y:S01]  /*07d0*/  FADD R6, R6, R29 ;  /* 0x0000001d06067221 */ /* 0x000fe20000000000 */
[----:B------:R-:W-:Y:S01]  /*07e0*/  PRMT R0, R7, 0x9910, RZ ;  /* 0x0000991007007816 */ /* 0x000fe200000000ff */
[----:B------:R-:W-:Y:S01]  /*07f0*/  FADD R8, R8, R9 ;  /* 0x0000000908087221 */ /* 0x000fe20000000000 */
[----:B------:R-:W-:Y:S01]  /*0800*/  IMAD R7, R3, 0x62, R28 ;  /* 0x0000006203077824 */ /* 0x000fe200078e021c */
[C---:B------:R-:W-:Y:S02]  /*0810*/  ISETP.LT.AND P3, PT, R11.reuse, 0x1180, !P0 ;  /* 0x000011800b00780c */ /* 0x040fe40004761270 */
[----:B------:R-:W-:Y:S01]  /*0820*/  @P4 FSEL R8, R6, RZ, P5 ;  /* 0x000000ff06084208 */ /* 0x000fe20002800000 */
[----:B------:R-:W-:Y:S01]  /*0830*/  IMAD.MOV.U32 R6, RZ, RZ, R24 ;  /* 0x000000ffff067224 */ /* 0x000fe200078e0018 */
[----:B------:R-:W-:Y:S01]  /*0840*/  ISETP.LT.AND P4, PT, R11, 0x1180, !P2 ;  /* 0x000011800b00780c */ /* 0x000fe20005781270 */
[----:B------:R-:W-:Y:S02]  /*0850*/  IMAD.MOV.U32 R9, RZ, RZ, R0 ;  /* 0x000000ffff097224 */ /* 0x000fe400078e0000 */
[----:B-1----:R-:W-:-:S04]  /*0860*/  IMAD.WIDE R14, R7, 0x4, R14 ;  /* 0x00000004070e7825 */ /* 0x002fc800078e020e */
[----:B------:R-:W-:Y:S02]  /*0870*/  IMAD R7, R3, 0x62, R6 ;  /* 0x0000006203077824 */ /* 0x000fe400078e0206 */
[----:B0-----:R-:W-:-:S04]  /*0880*/  IMAD.WIDE R16, R9, 0x4, R16 ;  /* 0x0000000409107825 */ /* 0x001fc800078e0210 */
[----:B------:R-:W-:Y:S01]  /*0890*/  IMAD.MOV.U32 R9, RZ, RZ, RZ ;  /* 0x000000ffff097224 */ /* 0x000fe200078e00ff */
[----:B------:R-:W2:Y:S01]  /*08a0*/  @P4 LDG.E.EL R18, desc[UR4][R22.64] ;  /* 0x0000000416124981 */ /* 0x000ea2000c2e1900 */
[----:B------:R-:W-:Y:S02]  /*08b0*/  IMAD.MOV.U32 R0, RZ, RZ, RZ ;  /* 0x000000ffff007224 */ /* 0x000fe400078e00ff */
[----:B------:R-:W-:Y:S02]  /*08c0*/  IMAD.WIDE R20, R7, 0x4, R20 ;  /* 0x0000000407147825 */ /* 0x000fe400078e0214 */
[----:B------:R0:W3:Y:S04]  /*08d0*/  @P3 LDG.E.EL R9, desc[UR4][R16.64] ;  /* 0x0000000410093981 */ /* 0x0000e8000c2e1900 */
[----:B------:R-:W4:Y:S04]  /*08e0*/  @P4 LDG.E.EL R10, desc[UR4][R20.64] ;  /* 0x00000004140a4981 */ /* 0x000f28000c2e1900 */
[----:B------:R1:W4:Y:S01]  /*08f0*/  @P3 LDG.E.EL R0, desc[UR4][R14.64] ;  /* 0x000000040e003981 */ /* 0x000322000c2e1900 */
[----:B------:R-:W-:-:S05]  /*0900*/  VIADD R19, R4, 0xfffffbb8 ;  /* 0xfffffbb804137836 */ /* 0x000fca0000000000 */
[----:B------:R-:W-:-:S05]  /*0910*/  PRMT R6, R19, 0x9910, RZ ;  /* 0x0000991013067816 */ /* 0x000fca00000000ff */
[----:B------:R-:W-:-:S05]  /*0920*/  IMAD R6, R6, 0xe39, RZ ;  /* 0x00000e3906067824 */ /* 0x000fca00078e02ff */
[----:B------:R-:W-:-:S04]  /*0930*/  SHF.R.S32.HI R6, RZ, 0x10, R6 ;  /* 0x00000010ff067819 */ /* 0x000fc80000011406 */
[----:B------:R-:W-:-:S04]  /*0940*/  LOP3.LUT R7, R6, 0xffff, RZ, 0xc0, !PT ;  /* 0x0000ffff06077812 */ /* 0x000fc800078ec0ff */
[----:B------:R-:W-:-:S04]  /*0950*/  LEA.HI R6, R7, R6, RZ, 0x11 ;  /* 0x0000000607067211 */ /* 0x000fc800078f88ff */
[----:B------:R-:W-:Y:S02]  /*0960*/  PRMT R12, R6, 0x9910, RZ ;  /* 0x00009910060c7816 */ /* 0x000fe400000000ff */
[----:B------:R-:W-:-:S04]  /*0970*/  LOP3.LUT R6, R19, 0xffff, RZ, 0xc0, !PT ;  /* 0x0000ffff13067812 */ /* 0x000fc800078ec0ff */
[----:B------:R-:W-:Y:S01]  /*0980*/  LEA.HI R6, R6, R19, RZ, 0x11 ;  /* 0x0000001306067211 */ /* 0x000fe200078f88ff */
[----:B------:R-:W-:-:S03]  /*0990*/  IMAD R12, R12, 0x12, RZ ;  /* 0x000000120c0c7824 */ /* 0x000fc600078e02ff */
[----:B------:R-:W-:Y:S01]  /*09a0*/  LOP3.LUT R13, R6, 0xfffe, RZ, 0xc0, !PT ;  /* 0x0000fffe060d7812 */ /* 0x000fe200078ec0ff */
[----:B0-----:R-:W-:Y:S01]  /*09b0*/  IMAD.MOV R16, RZ, RZ, -R12 ;  /* 0x000000ffff107224 */ /* 0x001fe200078e0a0c */
[----:B------:R-:W0:Y:S03]  /*09c0*/  LDC.64 R6, c[0x0][0x250] ;  /* 0x00009400ff067b82 */ /* 0x000e260000000a00 */
[----:B-1----:R-:W-:Y:S01]  /*09d0*/  IMAD.MOV R14, RZ, RZ, -R13 ;  /* 0x000000ffff0e7224 */ /* 0x002fe200078e0a0d */
[----:B------:R-:W-:-:S04]  /*09e0*/  PRMT R16, R16, 0x7710, RZ ;  /* 0x0000771010107816 */ /* 0x000fc800000000ff */
[----:B------:R-:W-:Y:S01]  /*09f0*/  PRMT R14, R14, 0x7710, RZ ;  /* 0x000077100e0e7816 */ /* 0x000fe200000000ff */
[----:B------:R-:W1:Y:S01]  /*0a00*/  LDC.64 R12, c[0x0][0x258] ;  /* 0x00009600ff0c7b82 */ /* 0x000e620000000a00 */
[----:B------:R-:W-:-:S03]  /*0a10*/  IMAD.IADD R16, R19, 0x1, R16 ;  /* 0x0000000113107824 */ /* 0x000fc600078e0210 */
[----:B------:R-:W-:-:S04]  /*0a20*/  IMAD.IADD R17, R19, 0x1, R14 ;  /* 0x0000000113117824 */ /* 0x000fc800078e020e */
[----:B------:R-:W1:Y:S01]  /*0a30*/  LDC.64 R14, c[0x0][0x268] ;  /* 0x00009a00ff0e7b82 */ /* 0x000e620000000a00 */
[----:B------:R-:W-:Y:S02]  /*0a40*/  PRMT R16, R16, 0x9910, RZ ;  /* 0x0000991010107816 */ /* 0x000fe400000000ff */
[----:B-----5:R-:W-:Y:S02]  /*0a50*/  SEL R26, R26, RZ, P6 ;  /* 0x000000ff1a1a7207 */ /* 0x020fe40003000000 */
[----:B------:R-:W-:Y:S02]  /*0a60*/  SEL R27, R27, RZ, P6 ;  /* 0x000000ff1b1b7207 */ /* 0x000fe40003000000 */
[----:B------:R-:W-:Y:S02]  /*0a70*/  ISETP.GE.U32.AND P6, PT, R19, 0x12, PT ;  /* 0x000000121300780c */ /* 0x000fe40003fc6070 */
[----:B------:R-:W-:Y:S01]  /*0a80*/  PRMT R21, R17, 0x9910, RZ ;  /* 0x0000991011157816 */ /* 0x000fe200000000ff */
[----:B------:R-:W-:Y:S01]  /*0a90*/  IMAD R17, R3, 0x12, R16 ;  /* 0x0000001203117824 */ /* 0x000fe200078e0210 */
[----:B------:R-:W-:-:S03]  /*0aa0*/  ISETP.NE.AND P5, PT, R25, 0x45a, PT ;  /* 0x0000045a1900780c */ /* 0x000fc60003fa5270 */
[----:B0-----:R-:W-:-:S04]  /*0ab0*/  IMAD.WIDE R6, R17, 0x4, R6 ;  /* 0x0000000411067825 */ /* 0x001fc800078e0206 */
[----:B-1----:R-:W-:Y:S01]  /*0ac0*/  IMAD.WIDE R12, R21, 0x4, R12 ;  /* 0x00000004150c7825 */ /* 0x002fe200078e020c */
[----:B------:R-:W-:-:S03]  /*0ad0*/  CS2R R20, SRZ ;  /* 0x0000000000147805 */ /* 0x000fc6000001ff00 */
[----:B------:R-:W-:Y:S01]  /*0ae0*/  IMAD.WIDE R14, R4, 0x4, R14 ;  /* 0x00000004040e7825 */ /* 0x000fe200078e020e */
[----:B---3--:R-:W-:Y:S02]  /*0af0*/  SEL R19, R9, RZ, P3 ;  /* 0x000000ff09137207 */ /* 0x008fe40001800000 */
[----:B--2---:R-:W-:Y:S02]  /*0b00*/  SEL R9, R18, RZ, P4 ;  /* 0x000000ff12097207 */ /* 0x004fe40002000000 */
[----:B----4-:R-:W-:Y:S02]  /*0b10*/  SEL R10, R10, RZ, P4 ;  /* 0x000000ff0a0a7207 */ /* 0x010fe40002000000 */
[----:B------:R-:W-:Y:S02]  /*0b20*/  IADD3 R16, P4, R2, UR6, RZ ;  /* 0x0000000602107c10 */ /* 0x000fe4000ff9e0ff */
[----:B------:R-:W-:Y:S02]  /*0b30*/  SEL R0, R0, RZ, P3 ;  /* 0x000000ff00007207 */ /* 0x000fe40001800000 */
[----:B------:R-:W-:-:S02]  /*0b40*/  ISETP.LT.AND P3, PT, R11, 0x1180, !P6 ;  /* 0x000011800b00780c */ /* 0x000fc40007761270 */
[----:B------:R-:W-:Y:S02]  /*0b50*/  IADD3.X R17, R5, UR7, RZ, P4, !PT ;  /* 0x0000000705117c10 */ /* 0x000fe4000a7fe4ff */
[----:B------:R-:W-:Y:S01]  /*0b60*/  ISETP.LT.AND P4, PT, R11, 0x1180, !P5 ;  /* 0x000011800b00780c */ /* 0x000fe20006f81270 */
[----:B------:R-:W-:Y:S02]  /*0b70*/  IMAD.MOV.U32 R18, RZ, RZ, RZ ;  /* 0x000000ffff127224 */ /* 0x000fe400078e00ff */
[----:B------:R-:W-:-:S06]  /*0b80*/  IMAD.MOV.U32 R2, RZ, RZ, RZ ;  /* 0x000000ffff027224 */ /* 0x000fcc00078e00ff */
[----:B------:R0:W2:Y:S04]  /*0b90*/  @P3 LDG.E.EL R18, desc[UR4][R6.64] ;  /* 0x0000000406123981 */ /* 0x0000a8000c2e1900 */
[----:B------:R1:W3:Y:S04]  /*0ba0*/  @P3 LDG.E.EL R2, desc[UR4][R12.64] ;  /* 0x000000040c023981 */ /* 0x0002e8000c2e1900 */
[----:B------:R-:W4:Y:S04]  /*0bb0*/  @P4 LDG.E.EL R21, desc[UR4][R16.64+-0x1168] ;  /* 0xffee980410154981 */ /* 0x000f28000c2e1900 */
[----:B------:R5:W4:Y:S01]  /*0bc0*/  @P4 LDG.E.EL R20, desc[UR4][R14.64+-0x1168] ;  /* 0xffee98040e144981 */ /* 0x000b22000c2e1900 */
[----:B------:R-:W-:-:S05]  /*0bd0*/  VIADD R22, R4, 0xfffffe3e ;  /* 0xfffffe3e04167836 */ /* 0x000fca0000000000 */
[----:B------:R-:W-:-:S05]  /*0be0*/  PRMT R4, R22, 0x9910, RZ ;  /* 0x0000991016047816 */ /* 0x000fca00000000ff */
[----:B------:R-:W-:-:S05]  /*0bf0*/  IMAD R5, R4, -0x6e5d, RZ ;  /* 0xffff91a304057824 */ /* 0x000fca00078e02ff */
[----:B------:R-:W-:-:S04]  /*0c00*/  LEA.HI.SX32 R4, R5, R22, 0x10 ;  /* 0x0000001605047211 */ /* 0x000fc800078f82ff */
[C---:B------:R-:W-:Y:S02]  /*0c10*/  LOP3.LUT R5, R4.reuse, 0xffff, RZ, 0xc0, !PT ;  /* 0x0000ffff04057812 */ /* 0x040fe400078ec0ff */
[----:B0-----:R-:W-:Y:S02]  /*0c20*/  PRMT R6, R4, 0x9910, RZ ;  /* 0x0000991004067816 */ /* 0x001fe400000000ff */
[----:B------:R-:W-:-:S03]  /*0c30*/  SHF.R.U32.HI R4, RZ, 0xf, R5 ;  /* 0x0000000fff047819 */ /* 0x000fc60000011605 */
[----:B------:R-:W-:Y:S02]  /*0c40*/  IMAD.MOV.U32 R5, RZ, RZ, R6 ;  /* 0x000000ffff057224 */ /* 0x000fe400078e0006 */
[----:B------:R-:W0:Y:S03]  /*0c50*/  LDC.64 R6, c[0x0][0x220] ;  /* 0x00008800ff067b82 */ /* 0x000e260000000a00 */
[----:B------:R-:W-:Y:S02]  /*0c60*/  LEA.HI.SX32 R4, R5, R4, 0x18 ;  /* 0x0000000405047211 */ /* 0x000fe400078fc2ff */
[----:B------:R-:W-:Y:S02]  /*0c70*/  LOP3.LUT R5, R22, 0xffff, RZ, 0xc0, !PT ;  /* 0x0000ffff16057812 */ /* 0x000fe400078ec0ff */
[----:B------:R-:W-:Y:S02]  /*0c80*/  PRMT R4, R4, 0x9910, RZ ;  /* 0x0000991004047816 */ /* 0x000fe400000000ff */
[----:B------:R-:W-:-:S03]  /*0c90*/  LEA.HI R5, R5, R22, RZ, 0x11 ;  /* 0x0000001605057211 */ /* 0x000fc600078f88ff */
[----:B------:R-:W-:Y:S01]  /*0ca0*/  IMAD R4, R4, 0x1c2, RZ ;  /* 0x000001c204047824 */ /* 0x000fe200078e02ff */
[----:B-1----:R-:W-:-:S03]  /*0cb0*/  LOP3.LUT R12, R5, 0xfffe, RZ, 0xc0, !PT ;  /* 0x0000fffe050c7812 */ /* 0x002fc600078ec0ff */
[----:B------:R-:W-:Y:S02]  /*0cc0*/  IMAD.MOV R13, RZ, RZ, -R4 ;  /* 0x000000ffff0d7224 */ /* 0x000fe400078e0a04 */
[----:B------:R-:W1:Y:S01]  /*0cd0*/  LDC.64 R4, c[0x0][0x228] ;  /* 0x00008a00ff047b82 */ /* 0x000e620000000a00 */
[----:B------:R-:W-:Y:S02]  /*0ce0*/  IMAD.MOV R12, RZ, RZ, -R12 ;  /* 0x000000ffff0c7224 */ /* 0x000fe400078e0a0c */
[----:B------:R-:W-:-:S03]  /*0cf0*/  PRMT R13, R13, 0x7710, RZ ;  /* 0x000077100d0d7816 */ /* 0x000fc600000000ff */
[----:B-----5:R-:W-:Y:S02]  /*0d00*/  PRMT R15, R12, 0x7710, RZ ;  /* 0x000077100c0f7816 */ /* 0x020fe400000000ff */
[----:B------:R-:W-:-:S05]  /*0d10*/  IMAD.IADD R12, R22, 0x1, R13 ;  /* 0x00000001160c7824 */ /* 0x000fca00078e020d */
[----:B------:R-:W-:Y:S01]  /*0d20*/  PRMT R12, R12, 0x9910, RZ ;  /* 0x000099100c0c7816 */ /* 0x000fe200000000ff */
[----:B------:R-:W-:-:S05]  /*0d30*/  IMAD.IADD R14, R22, 0x1, R15 ;  /* 0x00000001160e7824 */ /* 0x000fca00078e020f */
[----:B------:R-:W-:Y:S01]  /*0d40*/  PRMT R15, R14, 0x9910, RZ ;  /* 0x000099100e0f7816 */ /* 0x000fe200000000ff */
[----:B------:R-:W-:-:S04]  /*0d50*/  IMAD.MOV.U32 R14, RZ, RZ, RZ ;  /* 0x000000ffff0e7224 */ /* 0x000fc800078e00ff */
[----:B-1----:R-:W-:Y:S01]  /*0d60*/  IMAD.WIDE R4, R15, 0x4, R4 ;  /* 0x000000040f047825 */ /* 0x002fe200078e0204 */
[----:B--2---:R-:W-:Y:S02]  /*0d70*/  SEL R18, R18, RZ, P3 ;  /* 0x000000ff12127207 */ /* 0x004fe40001800000 */
[----:B---3--:R-:W-:Y:S02]  /*0d80*/  SEL R13, R2, RZ, P3 ;  /* 0x000000ff020d7207 */ /* 0x008fe40001800000 */
[----:B------:R-:W-:Y:S01]  /*0d90*/  ISETP.GE.U32.AND P3, PT, R22, 0x1c2, PT ;  /* 0x000001c21600780c */ /* 0x000fe20003f66070 */
[----:B------:R-:W-:Y:S01]  /*0da0*/  IMAD.MOV.U32 R2, RZ, RZ, R12 ;  /* 0x000000ffff027224 */ /* 0x000fe200078e000c */
[----:B----4-:R-:W-:Y:S02]  /*0db0*/  SEL R21, R21, RZ, P4 ;  /* 0x000000ff15157207 */ /* 0x010fe40002000000 */
[----:B------:R-:W-:Y:S02]  /*0dc0*/  SEL R20, R20, RZ, P4 ;  /* 0x000000ff14147207 */ /* 0x000fe40002000000 */
[----:B------:R-:W-:Y:S01]  /*0dd0*/  ISETP.LT.AND P4, PT, R11, 0x1180, !P3 ;  /* 0x000011800b00780c */ /* 0x000fe20005f81270 */
[----:B------:R-:W-:-:S02]  /*0de0*/  IMAD R3, R3, 0x1c2, R2 ;  /* 0x000001c203037824 */ /* 0x000fc400078e0202 */
[----:B------:R-:W-:Y:S02]  /*0df0*/  IMAD.MOV.U32 R12, RZ, RZ, RZ ;  /* 0x000000ffff0c7224 */ /* 0x000fe400078e00ff */
[----:B0-----:R-:W-:Y:S02]  /*0e00*/  IMAD.WIDE R6, R3, 0x4, R6 ;  /* 0x0000000403067825 */ /* 0x001fe400078e0206 */
[----:B------:R-:W0:Y:S06]  /*0e10*/  LDC.64 R2, c[0x0][0x290] ;  /* 0x0000a400ff027b82 */ /* 0x000e2c0000000a00 */
[----:B------:R-:W2:Y:S04]  /*0e20*/  @P4 LDG.E.EL R12, desc[UR4][R6.64] ;  /* 0x00000004060c4981 */ /* 0x000ea8000c2e1900 */
[----:B------:R-:W3:Y:S01]  /*0e30*/  @P4 LDG.E.EL R14, desc[UR4][R4.64] ;  /* 0x00000004040e4981 */ /* 0x000ee2000c2e1900 */
[----:B------:R-:W-:Y:S01]  /*0e40*/  FADD R10, R10, R9 ;  /* 0x000000090a0a7221 */ /* 0x000fe20000000000 */
[----:B------:R-:W-:Y:S01]  /*0e50*/  FADD R21, R21, R20 ;  /* 0x0000001415157221 */ /* 0x000fe20000000000 */
[----:B------:R-:W-:Y:S01]  /*0e60*/  FADD R13, R18, R13 ;  /* 0x0000000d120d7221 */ /* 0x000fe20000000000 */
[----:B------:R-:W-:-:S03]  /*0e70*/  FADD R0, R0, R19 ;  /* 0x0000001300007221 */ /* 0x000fc60000000000 */
[----:B------:R-:W-:Y:S01]  /*0e80*/  @P6 FSEL R13, R21, R8, !P5 ;  /* 0x00000008150d6208 */ /* 0x000fe20006800000 */
[----:B------:R-:W-:-:S03]  /*0e90*/  FADD R27, R26, R27 ;  /* 0x0000001b1a1b7221 */ /* 0x000fc60000000000 */
[----:B------:R-:W-:Y:S01]  /*0ea0*/  @P0 FSEL R0, R10, R13, !P2 ;  /* 0x0000000d0a000208 */ /* 0x000fe20005000000 */
[C---:B0-----:R-:W-:Y:S01]  /*0eb0*/  IMAD.WIDE R2, R11.reuse, 0x4, R2 ;  /* 0x000000040b027825 */ /* 0x041fe200078e0202 */
[----:B--2---:R-:W-:Y:S02]  /*0ec0*/  SEL R9, R12, RZ, P4 ;  /* 0x000000ff0c097207 */ /* 0x004fe40002000000 */
[----:B---3--:R-:W-:Y:S02]  /*0ed0*/  SEL R14, R14, RZ, P4 ;  /* 0x000000ff0e0e7207 */ /* 0x008fe40002000000 */
[----:B------:R-:W-:-:S03]  /*0ee0*/  ISETP.GE.AND P4, PT, R11, 0x1180, PT ;  /* 0x000011800b00780c */ /* 0x000fc60003f86270 */
[----:B------:R-:W-:-:S05]  /*0ef0*/  FADD R9, R9, R14 ;  /* 0x0000000e09097221 */ /* 0x000fca0000000000 */
[----:B------:R-:W-:-:S05]  /*0f00*/  @P1 FSEL R27, R9, R0, !P3 ;  /* 0x00000000091b1208 */ /* 0x000fca0005800000 */
[----:B------:R-:W-:Y:S05]  /*0f10*/  @P4 EXIT ;  /* 0x000000000000494d */ /* 0x000fea0003800000 */
[----:B------:R-:W-:Y:S01]  /*0f20*/  STG.E desc[UR4][R2.64], R27 ;  /* 0x0000001b02007986 */ /* 0x000fe2000c101904 */
[----:B------:R-:W-:Y:S05]  /*0f30*/  EXIT ;  /* 0x000000000000794d */ /* 0x000fea0003800000 */
.L_x_0:
[----:B------:R-:W-:-:S00]  /*0f40*/  BRA `(.L_x_0) ;  /* 0xfffffffc00fc7947 */ /* 0x000fc0000383ffff */
[----:B------:R-:W-:-:S00]  /*0f50*/  NOP ;  /* 0x0000000000007918 */ /* 0x000fc00000000000 */
        /* <DEDUP_REMOVED lines=10> */
.L_x_1:


//--------------------- .nv.constant0.triton_poi_fused_cat_34 --------------------------
	.section	.nv.constant0.triton_poi_fused_cat_34,"a",@progbits
	.sectionflags	@""
	.align	4
.nv.constant0.triton_poi_fused_cat_34:
	.zero		668
